//
// Generated by NVIDIA NVVM Compiler
//
// Compiler Build ID: CL-36424714
// Cuda compilation tools, release 13.0, V13.0.88
// Based on NVVM 20.0.0
//

.version 9.0
.target sm_100
.address_size 64

	// .globl	_Z20cuda_kernel_functionPi
.extern .func  (.param .b32 func_retval0) vprintf
(
	.param .b64 vprintf_param_0,
	.param .b64 vprintf_param_1
)
;
.global .align 1 .b8 $str[30] = {99, 117, 100, 97, 95, 107, 101, 114, 110, 101, 108, 95, 102, 117, 110, 99, 116, 105, 111, 110, 32, 115, 116, 97, 114, 116, 101, 100, 10};
.global .align 1 .b8 $str$1[18] = {100, 101, 118, 95, 99, 111, 117, 110, 116, 101, 114, 32, 61, 32, 37, 100, 10};
.global .align 1 .b8 $str$2[30] = {99, 117, 100, 97, 95, 107, 101, 114, 110, 101, 108, 95, 102, 117, 110, 99, 116, 105, 111, 110, 32, 115, 116, 111, 112, 112, 101, 100, 10};

.visible .entry _Z20cuda_kernel_functionPi(
	.param .u64 .ptr .align 1 _Z20cuda_kernel_functionPi_param_0
)
{
	.local .align 8 .b8 	__local_depot0[8];
	.reg .b64 	%SP;
	.reg .b64 	%SPL;
	.reg .pred 	%p<4>;
	.reg .b32 	%r<11>;
	.reg .b64 	%rd<16>;

	mov.u64 	%SPL, __local_depot0;
	cvta.local.u64 	%SP, %SPL;
	ld.param.u64 	%rd4, [_Z20cuda_kernel_functionPi_param_0];
	cvta.to.global.u64 	%rd1, %rd4;
	add.u64 	%rd5, %SP, 0;
	add.u64 	%rd2, %SPL, 0;
	mov.u64 	%rd6, $str;
	cvta.global.u64 	%rd7, %rd6;
	{ // callseq 0, 0
	.param .b64 param0;
	st.param.b64 	[param0], %rd7;
	.param .b64 param1;
	st.param.b64 	[param1], 0;
	.param .b32 retval0;
	call.uni (retval0), 
	vprintf, 
	(
	param0, 
	param1
	);
	ld.param.b32 	%r4, [retval0];
	} // callseq 0
	ld.global.u32 	%r10, [%rd1];
	mov.u64 	%rd9, $str$1;
$L__BB0_1:
	setp.lt.s32 	%p1, %r10, 1;
	@%p1 bra 	$L__BB0_1;
	st.local.u32 	[%rd2], %r10;
	cvta.global.u64 	%rd10, %rd9;
	{ // callseq 1, 0
	.param .b64 param0;
	st.param.b64 	[param0], %rd10;
	.param .b64 param1;
	st.param.b64 	[param1], %rd5;
	.param .b32 retval0;
	call.uni (retval0), 
	vprintf, 
	(
	param0, 
	param1
	);
	ld.param.b32 	%r6, [retval0];
	} // callseq 1
	// begin inline asm
	mov.u64 	%rd8, %clock64;
	// end inline asm
$L__BB0_3:
	// begin inline asm
	mov.u64 	%rd12, %clock64;
	// end inline asm
	sub.s64 	%rd13, %rd12, %rd8;
	setp.lt.s64 	%p2, %rd13, 300000000;
	@%p2 bra 	$L__BB0_3;
	ld.global.u32 	%r10, [%rd1];
	setp.lt.s32 	%p3, %r10, 5;
	@%p3 bra 	$L__BB0_1;
	mov.u64 	%rd14, $str$2;
	cvta.global.u64 	%rd15, %rd14;
	{ // callseq 2, 0
	.param .b64 param0;
	st.param.b64 	[param0], %rd15;
	.param .b64 param1;
	st.param.b64 	[param1], 0;
	.param .b32 retval0;
	call.uni (retval0), 
	vprintf, 
	(
	param0, 
	param1
	);
	ld.param.b32 	%r8, [retval0];
	} // callseq 2
	ret;

}


// ===== COMPILED SASS (sm_100) =====

	.target	sm_100

	.elftype	@"ET_EXEC"


//--------------------- .note.nv.tkinfo           --------------------------
	.section	.note.nv.tkinfo,"",@"SHT_NOTE"
	.sectionflags	@"SHF_NOTE_NV_TKINFO"
	.tkinfo
        /*0018*/ 	.word	0x00000002
        /*0030*/ 	.string	""
        /*0030*/ 	.string	"ptxas"
        /*0030*/ 	.string	"Cuda compilation tools, release 13.0, V13.0.88"
        /*0030*/ 	.string	"Build cuda_13.0.r13.0/compiler.36424714_0"
        /*0030*/ 	.string	"-arch sm_100 -m 64 "



//--------------------- .note.nv.cuinfo           --------------------------
	.section	.note.nv.cuinfo,"",@"SHT_NOTE"
	.sectionflags	@"SHF_NOTE_NV_CUINFO"
        /*0018*/ 	.short	0x0002
        /*001a*/ 	.short	0x0064
        /*001c*/ 	.short	0x0082
	.zero		2


//--------------------- .nv.info                  --------------------------
	.section	.nv.info,"",@"SHT_CUDA_INFO"
	.align	4


	//----- nvinfo : EIATTR_REGCOUNT
	.align		4
        /*0000*/ 	.byte	0x04, 0x2f
        /*0002*/ 	.short	(.L_4 - .L_3)
	.align		4
.L_3:
        /*0004*/ 	.word	index@(_Z20cuda_kernel_functionPi)
        /*0008*/ 	.word	0x00000018


	//----- nvinfo : EIATTR_FRAME_SIZE
	.align		4
.L_4:
        /*000c*/ 	.byte	0x04, 0x11
        /*000e*/ 	.short	(.L_6 - .L_5)
	.align		4
.L_5:
        /*0010*/ 	.word	index@(_Z20cuda_kernel_functionPi)
        /*0014*/ 	.word	0x00000008


	//----- nvinfo : EIATTR_MIN_STACK_SIZE
	.align		4
.L_6:
        /*0018*/ 	.byte	0x04, 0x12
        /*001a*/ 	.short	(.L_8 - .L_7)
	.align		4
.L_7:
        /*001c*/ 	.word	index@(_Z20cuda_kernel_functionPi)
        /*0020*/ 	.word	0x00000008
.L_8:


//--------------------- .nv.compat                --------------------------
	.section	.nv.compat,"",@"SHT_CUDA_COMPAT_INFO"
	.align	4
        /*0000*/ 	.byte	0x02, 0x09, 0x00, 0x00, 0x02, 0x02, 0x01, 0x00, 0x02, 0x05, 0x05, 0x00, 0x03, 0x07, 0x01, 0x01
        /*0010*/ 	.byte	0x02, 0x03, 0x00, 0x00, 0x02, 0x06, 0x01, 0x00, 0x04, 0x0b, 0x08, 0x00, 0x09, 0x00, 0x00, 0x00
        /*0020*/ 	.byte	0x00, 0x00, 0x00, 0x00


//--------------------- .nv.info._Z20cuda_kernel_functionPi --------------------------
	.section	.nv.info._Z20cuda_kernel_functionPi,"",@"SHT_CUDA_INFO"
	.sectionflags	@""
	.align	4


	//----- nvinfo : EIATTR_CUDA_API_VERSION
	.align		4
        /*0000*/ 	.byte	0x04, 0x37
        /*0002*/ 	.short	(.L_10 - .L_9)
.L_9:
        /*0004*/ 	.word	0x00000082


	//----- nvinfo : EIATTR_KPARAM_INFO
	.align		4
.L_10:
        /*0008*/ 	.byte	0x04, 0x17
        /*000a*/ 	.short	(.L_12 - .L_11)
.L_11:
        /*000c*/ 	.word	0x00000000
        /*0010*/ 	.short	0x0000
        /*0012*/ 	.short	0x0000
        /*0014*/ 	.byte	0x00, 0xf5, 0x21, 0x00


	//----- nvinfo : EIATTR_SPARSE_MMA_MASK
	.align		4
.L_12:
        /*0018*/ 	.byte	0x03, 0x50
        /*001a*/ 	.short	0x0000


	//----- nvinfo : EIATTR_MAXREG_COUNT
	.align		4
        /*001c*/ 	.byte	0x03, 0x1b
        /*001e*/ 	.short	0x00ff


	//----- nvinfo : EIATTR_EXTERNS
	.align		4
        /*0020*/ 	.byte	0x04, 0x0f
        /*0022*/ 	.short	(.L_14 - .L_13)


	//   ....[0]....
	.align		4
.L_13:
        /*0024*/ 	.word	index@(vprintf)


	//----- nvinfo : EIATTR_MERCURY_ISA_VERSION
	.align		4
.L_14:
        /*0028*/ 	.byte	0x03, 0x5f
        /*002a*/ 	.short	0x0101


	//----- nvinfo : EIATTR_VRC_CTA_INIT_COUNT
	.align		4
        /*002c*/ 	.byte	0x02, 0x4a
	.zero		1
	.zero		1


	//----- nvinfo : EIATTR_SYSCALL_OFFSETS
	.align		4
        /*0030*/ 	.byte	0x04, 0x46
        /*0032*/ 	.short	(.L_16 - .L_15)


	//   ....[0]....
.L_15:
        /*0034*/ 	.word	0x000000e0


	//   ....[1]....
        /*0038*/ 	.word	0x000001a0


	//   ....[2]....
        /*003c*/ 	.word	0x000002d0


	//----- nvinfo : EIATTR_EXIT_INSTR_OFFSETS
	.align		4
.L_16:
        /*0040*/ 	.byte	0x04, 0x1c
        /*0042*/ 	.short	(.L_18 - .L_17)


	//   ....[0]....
.L_17:
        /*0044*/ 	.word	0x000002e0


	//----- nvinfo : EIATTR_CBANK_PARAM_SIZE
	.align		4
.L_18:
        /*0048*/ 	.byte	0x03, 0x19
        /*004a*/ 	.short	0x0008


	//----- nvinfo : EIATTR_PARAM_CBANK
	.align		4
        /*004c*/ 	.byte	0x04, 0x0a
        /*004e*/ 	.short	(.L_20 - .L_19)
	.align		4
.L_19:
        /*0050*/ 	.word	index@(.nv.constant0._Z20cuda_kernel_functionPi)
        /*0054*/ 	.short	0x0380
        /*0056*/ 	.short	0x0008


	//----- nvinfo : EIATTR_SW_WAR
	.align		4
.L_20:
        /*0058*/ 	.byte	0x04, 0x36
        /*005a*/ 	.short	(.L_22 - .L_21)
.L_21:
        /*005c*/ 	.word	0x00000008
.L_22:


//--------------------- .nv.callgraph             --------------------------
	.section	.nv.callgraph,"",@"SHT_CUDA_CALLGRAPH"
	.align	4
	.sectionentsize	8
	.align		4
        /*0000*/ 	.word	0x00000000
	.align		4
        /*0004*/ 	.word	0xffffffff
	.align		4
        /*0008*/ 	.word	index@(_Z20cuda_kernel_functionPi)
	.align		4
        /*000c*/ 	.word	index@(vprintf)
	.align		4
        /*0010*/ 	.word	0x00000000
	.align		4
        /*0014*/ 	.word	0xfffffffe
	.align		4
        /*0018*/ 	.word	0x00000000
	.align		4
        /*001c*/ 	.word	0xfffffffd
	.align		4
        /*0020*/ 	.word	0x00000000
	.align		4
        /*0024*/ 	.word	0xfffffffc


//--------------------- .nv.constant4             --------------------------
	.section	.nv.constant4,"a",@progbits
	.align	8
	.align		8
.nv.constant4:
        /*0000*/ 	.dword	vprintf
	.align		8
        /*0008*/ 	.dword	$str
	.align		8
        /*0010*/ 	.dword	$str$1
	.align		8
        /*0018*/ 	.dword	$str$2


//--------------------- .text._Z20cuda_kernel_functionPi --------------------------
	.section	.text._Z20cuda_kernel_functionPi,"ax",@progbits
	.align	128
        .global         _Z20cuda_kernel_functionPi
        .type           _Z20cuda_kernel_functionPi,@function
        .size           _Z20cuda_kernel_functionPi,(.L_x_6 - _Z20cuda_kernel_functionPi)
        .other          _Z20cuda_kernel_functionPi,@"STO_CUDA_ENTRY STV_DEFAULT"
_Z20cuda_kernel_functionPi:
.text._Z20cuda_kernel_functionPi:
[----:B------:R-:W0:Y:S01]  /*0000*/  LDC R1, c[0x0][0x37c] ;  /* 0x0000df00ff017b82 */ /* 0x000e220000000800 */
[----:B------:R-:W-:Y:S01]  /*0010*/  MOV R0, 0x0 ;  /* 0x0000000000007802 */ /* 0x000fe20000000f00 */
[----:B------:R-:W1:Y:S01]  /*0020*/  LDCU UR4, c[0x0][0x2f8] ;  /* 0x00005f00ff0477ac */ /* 0x000e620008000800 */
[----:B0-----:R-:W-:Y:S01]  /*0030*/  VIADD R1, R1, 0xfffffff8 ;  /* 0xfffffff801017836 */ /* 0x001fe20000000000 */
[----:B------:R-:W-:-:S04]  /*0040*/  CS2R R6, SRZ ;  /* 0x0000000000067805 */ /* 0x000fc8000001ff00 */
[----:B------:R0:W2:Y:S01]  /*0050*/  LDC.64 R8, c[0x4][R0] ;  /* 0x0100000000087b82 */ /* 0x0000a20000000a00 */
[----:B------:R-:W3:Y:S01]  /*0060*/  LDCU.64 UR6, c[0x4][0x8] ;  /* 0x01000100ff0677ac */ /* 0x000ee20008000a00 */
[----:B------:R-:W4:Y:S01]  /*0070*/  LDCU UR5, c[0x0][0x2fc] ;  /* 0x00005f80ff0577ac */ /* 0x000f220008000800 */
[----:B------:R-:W0:Y:S01]  /*0080*/  LDCU.64 UR36, c[0x0][0x358] ;  /* 0x00006b00ff2477ac */ /* 0x000e220008000a00 */
[----:B-1----:R-:W-:Y:S01]  /*0090*/  IADD3 R16, P0, PT, R1, UR4, RZ ;  /* 0x0000000401107c10 */ /* 0x002fe2000ff1e0ff */
[----:B---3--:R-:W-:Y:S02]  /*00a0*/  IMAD.U32 R4, RZ, RZ, UR6 ;  /* 0x00000006ff047e24 */ /* 0x008fe4000f8e00ff */
[----:B------:R-:W-:Y:S02]  /*00b0*/  IMAD.U32 R5, RZ, RZ, UR7 ;  /* 0x00000007ff057e24 */ /* 0x000fe4000f8e00ff */
[----:B0---4-:R-:W-:-:S08]  /*00c0*/  IMAD.X R2, RZ, RZ, UR5, P0 ;  /* 0x00000005ff027e24 */ /* 0x011fd000080e06ff */
[----:B------:R-:W-:-:S07]  /*00d0*/  LEPC R20, `(.L_x_0) ;  /* 0x000000001014794e */ /* 0x000fce0000000000 */
[----:B--2---:R-:W-:Y:S05]  /*00e0*/  CALL.ABS.NOINC R8 ;  /* 0x0000000008007343 */ /* 0x004fea0003c00000 */
.L_x_0:
[----:B------:R-:W0:Y:S02]  /*00f0*/  LDC.64 R4, c[0x0][0x380] ;  /* 0x0000e000ff047b82 */ /* 0x000e240000000a00 */
[----:B0-----:R0:W5:Y:S02]  /*0100*/  LDG.E R0, desc[UR36][R4.64] ;  /* 0x0000002404007981 */ /* 0x001164000c1e1900 */
.L_x_3:
[----:B------:R-:W-:Y:S01]  /*0110*/  MOV R3, 0x0 ;  /* 0x0000000000037802 */ /* 0x000fe20000000f00 */
[----:B-----5:R1:W-:Y:S01]  /*0120*/  STL [R1], R0 ;  /* 0x0000000001007387 */ /* 0x0203e20000100800 */
[----:B------:R-:W0:Y:S01]  /*0130*/  LDCU.64 UR4, c[0x4][0x10] ;  /* 0x01000200ff0477ac */ /* 0x000e220008000a00 */
[----:B------:R-:W-:Y:S01]  /*0140*/  IMAD.MOV.U32 R6, RZ, RZ, R16 ;  /* 0x000000ffff067224 */ /* 0x000fe200078e0010 */
[----:B------:R1:W2:Y:S01]  /*0150*/  LDC.64 R8, c[0x4][R3] ;  /* 0x0100000003087b82 */ /* 0x0002a20000000a00 */
[----:B------:R-:W-:Y:S02]  /*0160*/  IMAD.MOV.U32 R7, RZ, RZ, R2 ;  /* 0x000000ffff077224 */ /* 0x000fe400078e0002 */
[----:B0-----:R-:W-:Y:S02]  /*0170*/  IMAD.U32 R4, RZ, RZ, UR4 ;  /* 0x00000004ff047e24 */ /* 0x001fe4000f8e00ff */
[----:B-1----:R-:W-:-:S07]  /*0180*/  IMAD.U32 R5, RZ, RZ, UR5 ;  /* 0x00000005ff057e24 */ /* 0x002fce000f8e00ff */
[----:B------:R-:W-:-:S07]  /*0190*/  LEPC R20, `(.L_x_1) ;  /* 0x000000001014794e */ /* 0x000fce0000000000 */
[----:B--2---:R-:W-:Y:S05]  /*01a0*/  CALL.ABS.NOINC R8 ;  /* 0x0000000008007343 */ /* 0x004fea0003c00000 */
.L_x_1:
[----:B------:R-:W-:-:S07]  /*01b0*/  CS2R R4, SR_CLOCKLO ;  /* 0x0000000000047805 */ /* 0x000fce0000015000 */
.L_x_2:
[----:B------:R-:W-:-:S06]  /*01c0*/  CS2R R6, SR_CLOCKLO ;  /* 0x0000000000067805 */ /* 0x000fcc0000015000 */
[----:B------:R-:W-:-:S05]  /*01d0*/  IADD3 R0, P0, PT, -R4, R6, RZ ;  /* 0x0000000604007210 */ /* 0x000fca0007f1e1ff */
[----:B------:R-:W-:Y:S01]  /*01e0*/  IMAD.X R6, R7, 0x1, ~R5, P0 ;  /* 0x0000000107067824 */ /* 0x000fe200000e0e05 */
[----:B------:R-:W-:-:S04]  /*01f0*/  ISETP.GE.U32.AND P0, PT, R0, 0x11e1a300, PT ;  /* 0x11e1a3000000780c */ /* 0x000fc80003f06070 */
[----:B------:R-:W-:-:S13]  /*0200*/  ISETP.GE.AND.EX P0, PT, R6, RZ, PT, P0 ;  /* 0x000000ff0600720c */ /* 0x000fda0003f06300 */
[----:B------:R-:W-:Y:S05]  /*0210*/  @!P0 BRA `(.L_x_2) ;  /* 0xfffffffc00e88947 */ /* 0x000fea000383ffff */
[----:B------:R-:W0:Y:S02]  /*0220*/  LDC.64 R4, c[0x0][0x380] ;  /* 0x0000e000ff047b82 */ /* 0x000e240000000a00 */
[----:B0-----:R-:W2:Y:S02]  /*0230*/  LDG.E R0, desc[UR36][R4.64] ;  /* 0x0000002404007981 */ /* 0x001ea4000c1e1900 */
[----:B--2---:R-:W-:-:S13]  /*0240*/  ISETP.GE.AND P0, PT, R0, 0x5, PT ;  /* 0x000000050000780c */ /* 0x004fda0003f06270 */
[----:B------:R-:W-:Y:S05]  /*0250*/  @!P0 BRA `(.L_x_3) ;  /* 0xfffffffc00ac8947 */ /* 0x000fea000383ffff */
[----:B------:R-:W-:Y:S01]  /*0260*/  MOV R0, 0x0 ;  /* 0x0000000000007802 */ /* 0x000fe20000000f00 */
[----:B------:R-:W0:Y:S01]  /*0270*/  LDCU.64 UR4, c[0x4][0x18] ;  /* 0x01000300ff0477ac */ /* 0x000e220008000a00 */
[----:B------:R-:W-:Y:S02]  /*0280*/  CS2R R6, SRZ ;  /* 0x0000000000067805 */ /* 0x000fe4000001ff00 */
[----:B------:R1:W2:Y:S01]  /*0290*/  LDC.64 R2, c[0x4][R0] ;  /* 0x0100000000027b82 */ /* 0x0002a20000000a00 */
[----:B0-----:R-:W-:Y:S02]  /*02a0*/  IMAD.U32 R4, RZ, RZ, UR4 ;  /* 0x00000004ff047e24 */ /* 0x001fe4000f8e00ff */
[----:B-1----:R-:W-:-:S07]  /*02b0*/  IMAD.U32 R5, RZ, RZ, UR5 ;  /* 0x00000005ff057e24 */ /* 0x002fce000f8e00ff */
[----:B------:R-:W-:-:S07]  /*02c0*/  LEPC R20, `(.L_x_4) ;  /* 0x000000001014794e */ /* 0x000fce0000000000 */
[----:B--2---:R-:W-:Y:S05]  /*02d0*/  CALL.ABS.NOINC R2 ;  /* 0x0000000002007343 */ /* 0x004fea0003c00000 */
.L_x_4:
[----:B------:R-:W-:Y:S05]  /*02e0*/  EXIT ;  /* 0x000000000000794d */ /* 0x000fea0003800000 */
.L_x_5:
[----:B------:R-:W-:-:S00]  /*02f0*/  BRA `(.L_x_5) ;  /* 0xfffffffc00fc7947 */ /* 0x000fc0000383ffff */
[----:B------:R-:W-:-:S00]  /*0300*/  NOP ;  /* 0x0000000000007918 */ /* 0x000fc00000000000 */
[----:B------:R-:W-:-:S00]  /*0310*/  NOP ;  /* 0x0000000000007918 */ /* 0x000fc00000000000 */
[----:B------:R-:W-:-:S00]  /*0320*/  NOP ;  /* 0x0000000000007918 */ /* 0x000fc00000000000 */
[----:B------:R-:W-:-:S00]  /*0330*/  NOP ;  /* 0x0000000000007918 */ /* 0x000fc00000000000 */
[----:B------:R-:W-:-:S00]  /*0340*/  NOP ;  /* 0x0000000000007918 */ /* 0x000fc00000000000 */
[----:B------:R-:W-:-:S00]  /*0350*/  NOP ;  /* 0x0000000000007918 */ /* 0x000fc00000000000 */
[----:B------:R-:W-:-:S00]  /*0360*/  NOP ;  /* 0x0000000000007918 */ /* 0x000fc00000000000 */
[----:B------:R-:W-:-:S00]  /*0370*/  NOP ;  /* 0x0000000000007918 */ /* 0x000fc00000000000 */
.L_x_6:


//--------------------- .nv.global.init           --------------------------
	.section	.nv.global.init,"aw",@progbits
.nv.global.init:
	.type		$str$1,@object
	.size		$str$1,($str$2 - $str$1)
$str$1:
        /*0000*/ 	.byte	0x64, 0x65, 0x76, 0x5f, 0x63, 0x6f, 0x75, 0x6e, 0x74, 0x65, 0x72, 0x20, 0x3d, 0x20, 0x25, 0x64
        /*0010*/ 	.byte	0x0a, 0x00
	.type		$str$2,@object
	.size		$str$2,($str - $str$2)
$str$2:
        /*0012*/ 	.byte	0x63, 0x75, 0x64, 0x61, 0x5f, 0x6b, 0x65, 0x72, 0x6e, 0x65, 0x6c, 0x5f, 0x66, 0x75, 0x6e, 0x63
        /*0022*/ 	.byte	0x74, 0x69, 0x6f, 0x6e, 0x20, 0x73, 0x74, 0x6f, 0x70, 0x70, 0x65, 0x64, 0x0a, 0x00
	.type		$str,@object
	.size		$str,(.L_0 - $str)
$str:
        /*0030*/ 	.byte	0x63, 0x75, 0x64, 0x61, 0x5f, 0x6b, 0x65, 0x72, 0x6e, 0x65, 0x6c, 0x5f, 0x66, 0x75, 0x6e, 0x63
        /*0040*/ 	.byte	0x74, 0x69, 0x6f, 0x6e, 0x20, 0x73, 0x74, 0x61, 0x72, 0x74, 0x65, 0x64, 0x0a, 0x00
.L_0:


//--------------------- .nv.shared.reserved.0     --------------------------
	.section	.nv.shared.reserved.0,"aw",@nobits
	.weak		__nv_reservedSMEM_offset_0_alias
	.size		__nv_reservedSMEM_offset_0_alias, 0, 64
	.other		__nv_reservedSMEM_offset_0_alias,@"STO_CUDA_RESERVED_SHARED STV_DEFAULT"
__nv_reservedSMEM_offset_0_alias:
	.zero		0
	.zero		64


//--------------------- .nv.constant0._Z20cuda_kernel_functionPi --------------------------
	.section	.nv.constant0._Z20cuda_kernel_functionPi,"a",@progbits
	.sectionflags	@""
	.align	4
.nv.constant0._Z20cuda_kernel_functionPi:
	.zero		904


//--------------------- SYMBOLS --------------------------

	.type		.nv.reservedSmem.offset0,@object
	.size		.nv.reservedSmem.offset0,0x4
	.type		vprintf,@function
